	.headerflags	@"EF_CUDA_TEXMODE_UNIFIED EF_CUDA_64BIT_ADDRESS EF_CUDA_ACCELERATORS EF_CUDA_SM90 EF_CUDA_VIRTUAL_SM(EF_CUDA_SM90)"
	.elftype	@"ET_EXEC"


//--------------------- .nv.info                  --------------------------
	.section	.nv.info,"",@"SHT_CUDA_INFO"
	.align	4


	//----- nvinfo : EIATTR_REGCOUNT
	.align		4
        /*0000*/ 	.byte	0x04, 0x2f
        /*0002*/ 	.short	(.L_3 - .L_2)
	.align		4
.L_2:
        /*0004*/ 	.word	index@(triton_poi_fused__native_batch_norm_legit_no_training_convolution_relu_threshold_backward_0)
        /*0008*/ 	.word	0x00000012


	//----- nvinfo : EIATTR_MIN_STACK_SIZE
	.align		4
.L_3:
        /*000c*/ 	.byte	0x04, 0x12
        /*000e*/ 	.short	(.L_5 - .L_4)
	.align		4
.L_4:
        /*0010*/ 	.word	index@(triton_poi_fused__native_batch_norm_legit_no_training_convolution_relu_threshold_backward_0)
        /*0014*/ 	.word	0x00000000


	//----- nvinfo : EIATTR_FRAME_SIZE
	.align		4
.L_5:
        /*0018*/ 	.byte	0x04, 0x11
        /*001a*/ 	.short	(.L_7 - .L_6)
	.align		4
.L_6:
        /*001c*/ 	.word	index@(triton_poi_fused__native_batch_norm_legit_no_training_convolution_relu_threshold_backward_0)
        /*0020*/ 	.word	0x00000000


	//----- nvinfo : EIATTR_MIN_STACK_SIZE
	.align		4
.L_7:
        /*0024*/ 	.byte	0x04, 0x12
        /*0026*/ 	.short	(.L_9 - .L_8)
	.align		4
.L_8:
        /*0028*/ 	.word	index@(triton_poi_fused__native_batch_norm_legit_no_training_convolution_relu_threshold_backward_0)
        /*002c*/ 	.word	0x00000000
.L_9:


//--------------------- .nv.info.triton_poi_fused__native_batch_norm_legit_no_training_convolution_relu_threshold_backward_0 --------------------------
	.section	.nv.info.triton_poi_fused__native_batch_norm_legit_no_training_convolution_relu_threshold_backward_0,"",@"SHT_CUDA_INFO"
	.sectionflags	@""
	.align	4


	//----- nvinfo : EIATTR_CUDA_API_VERSION
	.align		4
        /*0000*/ 	.byte	0x04, 0x37
        /*0002*/ 	.short	(.L_11 - .L_10)
.L_10:
        /*0004*/ 	.word	0x0000007c


	//----- nvinfo : EIATTR_KPARAM_INFO
	.align		4
.L_11:
        /*0008*/ 	.byte	0x04, 0x17
        /*000a*/ 	.short	(.L_13 - .L_12)
.L_12:
        /*000c*/ 	.word	0x00000000
        /*0010*/ 	.short	0x0008
        /*0012*/ 	.short	0x0040
        /*0014*/ 	.byte	0x00, 0xf0, 0x11, 0x00


	//----- nvinfo : EIATTR_KPARAM_INFO
	.align		4
.L_13:
        /*0018*/ 	.byte	0x04, 0x17
        /*001a*/ 	.short	(.L_15 - .L_14)
.L_14:
        /*001c*/ 	.word	0x00000000
        /*0020*/ 	.short	0x0007
        /*0022*/ 	.short	0x0038
        /*0024*/ 	.byte	0x00, 0xf4, 0x21, 0x00


	//----- nvinfo : EIATTR_KPARAM_INFO
	.align		4
.L_15:
        /*0028*/ 	.byte	0x04, 0x17
        /*002a*/ 	.short	(.L_17 - .L_16)
.L_16:
        /*002c*/ 	.word	0x00000000
        /*0030*/ 	.short	0x0006
        /*0032*/ 	.short	0x0030
        /*0034*/ 	.byte	0x00, 0xf4, 0x21, 0x00


	//----- nvinfo : EIATTR_KPARAM_INFO
	.align		4
.L_17:
        /*0038*/ 	.byte	0x04, 0x17
        /*003a*/ 	.short	(.L_19 - .L_18)
.L_18:
        /*003c*/ 	.word	0x00000000
        /*0040*/ 	.short	0x0005
        /*0042*/ 	.short	0x0028
        /*0044*/ 	.byte	0x00, 0xf4, 0x21, 0x00


	//----- nvinfo : EIATTR_KPARAM_INFO
	.align		4
.L_19:
        /*0048*/ 	.byte	0x04, 0x17
        /*004a*/ 	.short	(.L_21 - .L_20)
.L_20:
        /*004c*/ 	.word	0x00000000
        /*0050*/ 	.short	0x0004
        /*0052*/ 	.short	0x0020
        /*0054*/ 	.byte	0x00, 0xf4, 0x21, 0x00


	//----- nvinfo : EIATTR_KPARAM_INFO
	.align		4
.L_21:
        /*0058*/ 	.byte	0x04, 0x17
        /*005a*/ 	.short	(.L_23 - .L_22)
.L_22:
        /*005c*/ 	.word	0x00000000
        /*0060*/ 	.short	0x0003
        /*0062*/ 	.short	0x0018
        /*0064*/ 	.byte	0x00, 0xf4, 0x21, 0x00


	//----- nvinfo : EIATTR_KPARAM_INFO
	.align		4
.L_23:
        /*0068*/ 	.byte	0x04, 0x17
        /*006a*/ 	.short	(.L_25 - .L_24)
.L_24:
        /*006c*/ 	.word	0x00000000
        /*0070*/ 	.short	0x0002
        /*0072*/ 	.short	0x0010
        /*0074*/ 	.byte	0x00, 0xf4, 0x21, 0x00


	//----- nvinfo : EIATTR_KPARAM_INFO
	.align		4
.L_25:
        /*0078*/ 	.byte	0x04, 0x17
        /*007a*/ 	.short	(.L_27 - .L_26)
.L_26:
        /*007c*/ 	.word	0x00000000
        /*0080*/ 	.short	0x0001
        /*0082*/ 	.short	0x0008
        /*0084*/ 	.byte	0x00, 0xf4, 0x21, 0x00


	//----- nvinfo : EIATTR_KPARAM_INFO
	.align		4
.L_27:
        /*0088*/ 	.byte	0x04, 0x17
        /*008a*/ 	.short	(.L_29 - .L_28)
.L_28:
        /*008c*/ 	.word	0x00000000
        /*0090*/ 	.short	0x0000
        /*0092*/ 	.short	0x0000
        /*0094*/ 	.byte	0x00, 0xf4, 0x21, 0x00


	//----- nvinfo : EIATTR_SPARSE_MMA_MASK
	.align		4
.L_29:
        /*0098*/ 	.byte	0x03, 0x50
        /*009a*/ 	.short	0x0000


	//----- nvinfo : EIATTR_MAXREG_COUNT
	.align		4
        /*009c*/ 	.byte	0x03, 0x1b
        /*009e*/ 	.short	0x00ff


	//----- nvinfo : EIATTR_EXIT_INSTR_OFFSETS
	.align		4
        /*00a0*/ 	.byte	0x04, 0x1c
        /*00a2*/ 	.short	(.L_31 - .L_30)


	//   ....[0]....
.L_30:
        /*00a4*/ 	.word	0x000002e0


	//----- nvinfo : EIATTR_REQNTID
	.align		4
.L_31:
        /*00a8*/ 	.byte	0x04, 0x10
        /*00aa*/ 	.short	(.L_33 - .L_32)
.L_32:
        /*00ac*/ 	.word	0x00000080
        /*00b0*/ 	.word	0x00000001
        /*00b4*/ 	.word	0x00000001


	//----- nvinfo : EIATTR_CBANK_PARAM_SIZE
	.align		4
.L_33:
        /*00b8*/ 	.byte	0x03, 0x19
        /*00ba*/ 	.short	0x0044


	//----- nvinfo : EIATTR_PARAM_CBANK
	.align		4
        /*00bc*/ 	.byte	0x04, 0x0a
        /*00be*/ 	.short	(.L_35 - .L_34)
	.align		4
.L_34:
        /*00c0*/ 	.word	index@(.nv.constant0.triton_poi_fused__native_batch_norm_legit_no_training_convolution_relu_threshold_backward_0)
        /*00c4*/ 	.short	0x0210
        /*00c6*/ 	.short	0x0044


	//----- nvinfo : EIATTR_SW_WAR
	.align		4
.L_35:
        /*00c8*/ 	.byte	0x04, 0x36
        /*00ca*/ 	.short	(.L_37 - .L_36)
.L_36:
        /*00cc*/ 	.word	0x00000008
.L_37:


//--------------------- .nv.callgraph             --------------------------
	.section	.nv.callgraph,"",@"SHT_CUDA_CALLGRAPH"
	.align	4
	.sectionentsize	8
	.align		4
        /*0000*/ 	.word	0x00000000
	.align		4
        /*0004*/ 	.word	0xffffffff
	.align		4
        /*0008*/ 	.word	0x00000000
	.align		4
        /*000c*/ 	.word	0xfffffffe
	.align		4
        /*0010*/ 	.word	0x00000000
	.align		4
        /*0014*/ 	.word	0xfffffffd
	.align		4
        /*0018*/ 	.word	0x00000000
	.align		4
        /*001c*/ 	.word	0xfffffffc


//--------------------- .nv.constant4             --------------------------
	.section	.nv.constant4,"a",@progbits
	.align	8
	.align		8
.nv.constant4:
        /*0000*/ 	.dword	_$_str
	.align		8
        /*0008*/ 	.dword	_$_str_$_2


//--------------------- .text.triton_poi_fused__native_batch_norm_legit_no_training_convolution_relu_threshold_backward_0 --------------------------
	.section	.text.triton_poi_fused__native_batch_norm_legit_no_training_convolution_relu_threshold_backward_0,"ax",@progbits
	.align	128
        .global         triton_poi_fused__native_batch_norm_legit_no_training_convolution_relu_threshold_backward_0
        .type           triton_poi_fused__native_batch_norm_legit_no_training_convolution_relu_threshold_backward_0,@function
        .size           triton_poi_fused__native_batch_norm_legit_no_training_convolution_relu_threshold_backward_0,(.L_x_1 - triton_poi_fused__native_batch_norm_legit_no_training_convolution_relu_threshold_backward_0)
        .other          triton_poi_fused__native_batch_norm_legit_no_training_convolution_relu_threshold_backward_0,@"STO_CUDA_ENTRY STV_DEFAULT"
triton_poi_fused__native_batch_norm_legit_no_training_convolution_relu_threshold_backward_0:
.text.triton_poi_fused__native_batch_norm_legit_no_training_convolution_relu_threshold_backward_0:
[----:B------:R-:W-:Y:S08]  /*0000*/  LDC R1, c[0x0][0x28] ;  /* 0x00000a00ff017b82 */ /* 0x000ff00000000800 */
[----:B------:R-:W1:Y:S01]  /*0010*/  LDC.64 R8, c[0x0][0x228] ;  /* 0x00008a00ff087b82 */ /* 0x000e620000000a00 */
[----:B------:R-:W-:Y:S01]  /*0020*/  ULDC.64 UR4, c[0x0][0x208] ;  /* 0x0000820000047ab9 */ /* 0x000fe20000000a00 */
[----:B------:R-:W2:Y:S01]  /*0030*/  S2R R0, SR_TID.X ;  /* 0x0000000000007919 */ /* 0x000ea20000002100 */
[----:B------:R-:W-:Y:S01]  /*0040*/  ULDC.64 UR6, c[0x0][0x248] ;  /* 0x0000920000067ab9 */ /* 0x000fe20000000a00 */
[----:B------:R-:W3:Y:S04]  /*0050*/  S2R R15, SR_CTAID.X ;  /* 0x00000000000f7919 */ /* 0x000ee80000002500 */
[----:B------:R-:W4:Y:S01]  /*0060*/  LDC.64 R2, c[0x0][0x210] ;  /* 0x00008400ff027b82 */ /* 0x000f220000000a00 */
[----:B-1----:R-:W5:Y:S07]  /*0070*/  LDG.E R9, desc[UR4][R8.64] ;  /* 0x0000000408097981 */ /* 0x002f6e000c1e1900 */
[----:B------:R-:W1:Y:S08]  /*0080*/  LDC.64 R4, c[0x0][0x218] ;  /* 0x00008600ff047b82 */ /* 0x000e700000000a00 */
[----:B------:R-:W1:Y:S01]  /*0090*/  LDC.64 R6, c[0x0][0x220] ;  /* 0x00008800ff067b82 */ /* 0x000e620000000a00 */
[----:B--2---:R-:W-:-:S04]  /*00a0*/  LOP3.LUT R0, R0, 0x7f, RZ, 0xc0, !PT ;  /* 0x0000007f00007812 */ /* 0x004fc800078ec0ff */
[----:B---3--:R-:W-:-:S03]  /*00b0*/  LEA R0, R15, R0, 0x7 ;  /* 0x000000000f007211 */ /* 0x008fc600078e38ff */
[----:B------:R-:W2:Y:S02]  /*00c0*/  LDC.64 R10, c[0x0][0x230] ;  /* 0x00008c00ff0a7b82 */ /* 0x000ea40000000a00 */
[----:B----4-:R-:W-:-:S05]  /*00d0*/  IMAD.WIDE R2, R0, 0x4, R2 ;  /* 0x0000000400027825 */ /* 0x010fca00078e0202 */
[----:B------:R-:W3:Y:S01]  /*00e0*/  LDG.E R8, desc[UR4][R2.64] ;  /* 0x0000000402087981 */ /* 0x000ee2000c1e1900 */
[----:B------:R-:W4:Y:S03]  /*00f0*/  LDC.64 R12, c[0x0][0x238] ;  /* 0x00008e00ff0c7b82 */ /* 0x000f260000000a00 */
[----:B01----:R0:W3:Y:S04]  /*0100*/  LDG.E R5, desc[UR4][R4.64] ;  /* 0x0000000404057981 */ /* 0x0030e8000c1e1900 */
[----:B------:R1:W3:Y:S04]  /*0110*/  LDG.E R6, desc[UR4][R6.64] ;  /* 0x0000000406067981 */ /* 0x0002e8000c1e1900 */
[----:B--2---:R3:W2:Y:S04]  /*0120*/  LDG.E R10, desc[UR4][R10.64] ;  /* 0x000000040a0a7981 */ /* 0x0046a8000c1e1900 */
[----:B----4-:R-:W2:Y:S01]  /*0130*/  LDG.E R13, desc[UR4][R12.64] ;  /* 0x000000040c0d7981 */ /* 0x010ea2000c1e1900 */
[----:B0-----:R-:W-:Y:S01]  /*0140*/  HFMA2.MMA R4, -RZ, RZ, 1.625, 0 ;  /* 0x3e800000ff047435 */ /* 0x001fe200000001ff */
[----:B-----5:R-:W-:-:S04]  /*0150*/  FADD R9, R9, 9.9999997473787516356e-06 ;  /* 0x3727c5ac09097421 */ /* 0x020fc80000000000 */
[----:B------:R-:W0:Y:S02]  /*0160*/  MUFU.SQRT R14, R9 ;  /* 0x00000009000e7308 */ /* 0x000e240000002000 */
[C---:B0-----:R-:W-:Y:S02]  /*0170*/  FSETP.GT.AND P0, PT, R14.reuse, 8.50705917302346158658e+37, PT ;  /* 0x7e8000000e00780b */ /* 0x041fe40003f04000 */
[----:B------:R-:W-:-:S11]  /*0180*/  FSETP.GEU.AND P1, PT, R14, 1.175494350822287508e-38, PT ;  /* 0x008000000e00780b */ /* 0x000fd60003f2e000 */
[----:B------:R-:W-:-:S04]  /*0190*/  @P0 FMUL R14, R14, 0.25 ;  /* 0x3e8000000e0e0820 */ /* 0x000fc80000400000 */
[----:B------:R-:W-:-:S06]  /*01a0*/  @!P1 FMUL R14, R14, 16777216 ;  /* 0x4b8000000e0e9820 */ /* 0x000fcc0000400000 */
[----:B------:R-:W0:Y:S01]  /*01b0*/  MUFU.RCP R14, R14 ;  /* 0x0000000e000e7308 */ /* 0x000e220000001000 */
[----:B-1----:R-:W-:Y:S01]  /*01c0*/  FSEL R7, R4, 1, P0 ;  /* 0x3f80000004077808 */ /* 0x002fe20000000000 */
[----:B---3--:R-:W-:Y:S02]  /*01d0*/  FADD R11, R8, R5 ;  /* 0x00000005080b7221 */ /* 0x008fe40000000000 */
[----:B------:R-:W1:Y:S02]  /*01e0*/  LDC.64 R4, c[0x0][0x240] ;  /* 0x00009000ff047b82 */ /* 0x000e640000000a00 */
[----:B------:R-:W-:Y:S01]  /*01f0*/  @!P1 FMUL R7, R7, 16777216 ;  /* 0x4b80000007079820 */ /* 0x000fe20000400000 */
[----:B------:R-:W-:-:S03]  /*0200*/  FADD R6, -R6, R11 ;  /* 0x0000000b06067221 */ /* 0x000fc60000000100 */
[----:B0-----:R-:W-:-:S04]  /*0210*/  FMUL R7, R14, R7 ;  /* 0x000000070e077220 */ /* 0x001fc80000400000 */
[----:B------:R-:W-:-:S04]  /*0220*/  FMUL R6, R6, R7 ;  /* 0x0000000706067220 */ /* 0x000fc80000400000 */
[----:B--2---:R-:W-:-:S05]  /*0230*/  FFMA R6, R10, R6, R13 ;  /* 0x000000060a067223 */ /* 0x004fca000000000d */
[----:B------:R-:W-:-:S04]  /*0240*/  FSETP.GEU.AND P0, PT, R6, RZ, PT ;  /* 0x000000ff0600720b */ /* 0x000fc80003f0e000 */
[----:B------:R-:W-:Y:S02]  /*0250*/  FSEL R9, R6, RZ, P0 ;  /* 0x000000ff06097208 */ /* 0x000fe40000000000 */
[----:B------:R-:W-:Y:S02]  /*0260*/  IADD3 R6, P1, R0, UR6, RZ ;  /* 0x0000000600067c10 */ /* 0x000fe4000ff3e0ff */
[----:B------:R-:W-:Y:S01]  /*0270*/  FSETP.GTU.AND P0, PT, R9, RZ, PT ;  /* 0x000000ff0900720b */ /* 0x000fe20003f0c000 */
[C---:B-1----:R-:W-:Y:S01]  /*0280*/  IMAD.WIDE R4, R0.reuse, 0x4, R4 ;  /* 0x0000000400047825 */ /* 0x042fe200078e0204 */
[----:B------:R-:W-:Y:S02]  /*0290*/  LEA.HI.X.SX32 R7, R0, UR7, 0x1, P1 ;  /* 0x0000000700077c11 */ /* 0x000fe400088f0eff */
[----:B------:R-:W-:Y:S01]  /*02a0*/  SEL R13, RZ, 0x1, P0 ;  /* 0x00000001ff0d7807 */ /* 0x000fe20000000000 */
[----:B------:R-:W-:Y:S04]  /*02b0*/  STG.E desc[UR4][R2.64], R11 ;  /* 0x0000000b02007986 */ /* 0x000fe8000c101904 */
[----:B------:R-:W-:Y:S04]  /*02c0*/  STG.E desc[UR4][R4.64], R9 ;  /* 0x0000000904007986 */ /* 0x000fe8000c101904 */
[----:B------:R-:W-:Y:S01]  /*02d0*/  STG.E.U8 desc[UR4][R6.64], R13 ;  /* 0x0000000d06007986 */ /* 0x000fe2000c101104 */
[----:B------:R-:W-:Y:S05]  /*02e0*/  EXIT ;  /* 0x000000000000794d */ /* 0x000fea0003800000 */
.L_x_0:
[----:B------:R-:W-:-:S00]  /*02f0*/  BRA `(.L_x_0) ;  /* 0xfffffffc00fc7947 */ /* 0x000fc0000383ffff */
[----:B------:R-:W-:-:S00]  /*0300*/  NOP ;  /* 0x0000000000007918 */ /* 0x000fc00000000000 */
[----:B------:R-:W-:-:S00]  /*0310*/  NOP ;  /* 0x0000000000007918 */ /* 0x000fc00000000000 */
[----:B------:R-:W-:-:S00]  /*0320*/  NOP ;  /* 0x0000000000007918 */ /* 0x000fc00000000000 */
[----:B------:R-:W-:-:S00]  /*0330*/  NOP ;  /* 0x0000000000007918 */ /* 0x000fc00000000000 */
[----:B------:R-:W-:-:S00]  /*0340*/  NOP ;  /* 0x0000000000007918 */ /* 0x000fc00000000000 */
[----:B------:R-:W-:-:S00]  /*0350*/  NOP ;  /* 0x0000000000007918 */ /* 0x000fc00000000000 */
[----:B------:R-:W-:-:S00]  /*0360*/  NOP ;  /* 0x0000000000007918 */ /* 0x000fc00000000000 */
[----:B------:R-:W-:-:S00]  /*0370*/  NOP ;  /* 0x0000000000007918 */ /* 0x000fc00000000000 */
.L_x_1:


//--------------------- .nv.global.init           --------------------------
	.section	.nv.global.init,"aw",@progbits
.nv.global.init:
	.type		_$_str,@object
	.size		_$_str,(_$_str_$_2 - _$_str)
_$_str:
        /*0000*/ 	.byte	0x5f, 0x5f, 0x43, 0x55, 0x44, 0x41, 0x5f, 0x46, 0x54, 0x5a, 0x00
	.type		_$_str_$_2,@object
	.size		_$_str_$_2,(.L_1 - _$_str_$_2)
_$_str_$_2:
        /*000b*/ 	.byte	0x5f, 0x5f, 0x43, 0x55, 0x44, 0x41, 0x5f, 0x50, 0x52, 0x45, 0x43, 0x5f, 0x53, 0x51, 0x52, 0x54
        /*001b*/ 	.byte	0x00
.L_1:


//--------------------- .nv.constant0.triton_poi_fused__native_batch_norm_legit_no_training_convolution_relu_threshold_backward_0 --------------------------
	.section	.nv.constant0.triton_poi_fused__native_batch_norm_legit_no_training_convolution_relu_threshold_backward_0,"a",@progbits
	.sectionflags	@""
	.align	4
.nv.constant0.triton_poi_fused__native_batch_norm_legit_no_training_convolution_relu_threshold_backward_0:
	.zero		596
